//
// Generated by NVIDIA NVVM Compiler
//
// Compiler Build ID: CL-36424714
// Cuda compilation tools, release 13.0, V13.0.88
// Based on NVVM 20.0.0
//

.version 9.0
.target sm_100
.address_size 64

	// .globl	_Z14convolution_1dPiS_i
.const .align 4 .b8 mask[28];

.visible .entry _Z14convolution_1dPiS_i(
	.param .u64 .ptr .align 1 _Z14convolution_1dPiS_i_param_0,
	.param .u64 .ptr .align 1 _Z14convolution_1dPiS_i_param_1,
	.param .u32 _Z14convolution_1dPiS_i_param_2
)
{
	.reg .pred 	%p<25>;
	.reg .b32 	%r<54>;
	.reg .b64 	%rd<23>;

	ld.param.u64 	%rd3, [_Z14convolution_1dPiS_i_param_0];
	ld.param.u64 	%rd2, [_Z14convolution_1dPiS_i_param_1];
	ld.param.u32 	%r24, [_Z14convolution_1dPiS_i_param_2];
	cvta.to.global.u64 	%rd1, %rd3;
	mov.u32 	%r26, %ctaid.x;
	mov.u32 	%r27, %ntid.x;
	mov.u32 	%r28, %tid.x;
	mad.lo.s32 	%r1, %r26, %r27, %r28;
	add.s32 	%r2, %r1, -3;
	setp.lt.s32 	%p1, %r1, 3;
	setp.ge.s32 	%p2, %r2, %r24;
	mov.b32 	%r47, 0;
	or.pred  	%p3, %p1, %p2;
	@%p3 bra 	$L__BB0_2;
	mul.wide.u32 	%rd4, %r2, 4;
	add.s64 	%rd5, %rd1, %rd4;
	ld.global.u32 	%r29, [%rd5];
	ld.const.u32 	%r30, [mask];
	mul.lo.s32 	%r47, %r30, %r29;
$L__BB0_2:
	add.s32 	%r5, %r1, -2;
	setp.lt.s32 	%p4, %r1, 2;
	setp.ge.s32 	%p5, %r5, %r24;
	or.pred  	%p6, %p4, %p5;
	@%p6 bra 	$L__BB0_4;
	mul.wide.u32 	%rd6, %r5, 4;
	add.s64 	%rd7, %rd1, %rd6;
	ld.global.u32 	%r31, [%rd7];
	ld.const.u32 	%r32, [mask+4];
	mad.lo.s32 	%r47, %r32, %r31, %r47;
$L__BB0_4:
	setp.lt.s32 	%p7, %r1, 1;
	setp.gt.s32 	%p8, %r1, %r24;
	or.pred  	%p9, %p7, %p8;
	@%p9 bra 	$L__BB0_6;
	add.s32 	%r33, %r1, -1;
	mul.wide.u32 	%rd8, %r33, 4;
	add.s64 	%rd9, %rd1, %rd8;
	ld.global.u32 	%r34, [%rd9];
	ld.const.u32 	%r35, [mask+8];
	mad.lo.s32 	%r47, %r35, %r34, %r47;
$L__BB0_6:
	setp.lt.s32 	%p10, %r1, 0;
	setp.ge.s32 	%p11, %r1, %r24;
	or.pred  	%p12, %p10, %p11;
	@%p12 bra 	$L__BB0_8;
	mul.wide.u32 	%rd10, %r1, 4;
	add.s64 	%rd11, %rd1, %rd10;
	ld.global.u32 	%r36, [%rd11];
	ld.const.u32 	%r37, [mask+12];
	mad.lo.s32 	%r47, %r37, %r36, %r47;
$L__BB0_8:
	add.s32 	%r12, %r1, 1;
	setp.lt.s32 	%p13, %r1, -1;
	setp.ge.s32 	%p14, %r12, %r24;
	or.pred  	%p15, %p13, %p14;
	@%p15 bra 	$L__BB0_10;
	mul.wide.u32 	%rd12, %r12, 4;
	add.s64 	%rd13, %rd1, %rd12;
	ld.global.u32 	%r38, [%rd13];
	ld.const.u32 	%r39, [mask+16];
	mad.lo.s32 	%r47, %r39, %r38, %r47;
$L__BB0_10:
	add.s32 	%r15, %r1, 2;
	setp.lt.s32 	%p16, %r1, -2;
	setp.ge.s32 	%p17, %r15, %r24;
	or.pred  	%p18, %p16, %p17;
	@%p18 bra 	$L__BB0_12;
	mul.wide.u32 	%rd14, %r15, 4;
	add.s64 	%rd15, %rd1, %rd14;
	ld.global.u32 	%r40, [%rd15];
	ld.const.u32 	%r41, [mask+20];
	mad.lo.s32 	%r47, %r41, %r40, %r47;
$L__BB0_12:
	add.s32 	%r18, %r1, 3;
	setp.lt.s32 	%p19, %r1, -3;
	setp.ge.s32 	%p20, %r18, %r24;
	or.pred  	%p21, %p19, %p20;
	@%p21 bra 	$L__BB0_14;
	mul.wide.u32 	%rd16, %r18, 4;
	add.s64 	%rd17, %rd1, %rd16;
	ld.global.u32 	%r42, [%rd17];
	ld.const.u32 	%r43, [mask+24];
	mad.lo.s32 	%r47, %r43, %r42, %r47;
$L__BB0_14:
	add.s32 	%r21, %r1, 4;
	setp.lt.s32 	%p22, %r1, -4;
	setp.ge.s32 	%p23, %r21, %r24;
	or.pred  	%p24, %p22, %p23;
	@%p24 bra 	$L__BB0_16;
	mul.wide.u32 	%rd18, %r21, 4;
	add.s64 	%rd19, %rd1, %rd18;
	ld.global.u32 	%r44, [%rd19];
	ld.const.u32 	%r45, [mask+28];
	mad.lo.s32 	%r47, %r45, %r44, %r47;
$L__BB0_16:
	cvta.to.global.u64 	%rd20, %rd2;
	mul.wide.s32 	%rd21, %r1, 4;
	add.s64 	%rd22, %rd20, %rd21;
	st.global.u32 	[%rd22], %r47;
	ret;

}


// ===== COMPILED SASS (sm_100) =====

	.target	sm_100

	.elftype	@"ET_EXEC"


//--------------------- .note.nv.tkinfo           --------------------------
	.section	.note.nv.tkinfo,"",@"SHT_NOTE"
	.sectionflags	@"SHF_NOTE_NV_TKINFO"
	.tkinfo
        /*0018*/ 	.word	0x00000002
        /*0030*/ 	.string	""
        /*0030*/ 	.string	"ptxas"
        /*0030*/ 	.string	"Cuda compilation tools, release 13.0, V13.0.88"
        /*0030*/ 	.string	"Build cuda_13.0.r13.0/compiler.36424714_0"
        /*0030*/ 	.string	"-arch sm_100 -m 64 "



//--------------------- .note.nv.cuinfo           --------------------------
	.section	.note.nv.cuinfo,"",@"SHT_NOTE"
	.sectionflags	@"SHF_NOTE_NV_CUINFO"
        /*0018*/ 	.short	0x0002
        /*001a*/ 	.short	0x0064
        /*001c*/ 	.short	0x0082
	.zero		2


//--------------------- .nv.info                  --------------------------
	.section	.nv.info,"",@"SHT_CUDA_INFO"
	.align	4


	//----- nvinfo : EIATTR_REGCOUNT
	.align		4
        /*0000*/ 	.byte	0x04, 0x2f
        /*0002*/ 	.short	(.L_2 - .L_1)
	.align		4
.L_1:
        /*0004*/ 	.word	index@(_Z14convolution_1dPiS_i)
        /*0008*/ 	.word	0x0000001c


	//----- nvinfo : EIATTR_FRAME_SIZE
	.align		4
.L_2:
        /*000c*/ 	.byte	0x04, 0x11
        /*000e*/ 	.short	(.L_4 - .L_3)
	.align		4
.L_3:
        /*0010*/ 	.word	index@(_Z14convolution_1dPiS_i)
        /*0014*/ 	.word	0x00000000


	//----- nvinfo : EIATTR_MIN_STACK_SIZE
	.align		4
.L_4:
        /*0018*/ 	.byte	0x04, 0x12
        /*001a*/ 	.short	(.L_6 - .L_5)
	.align		4
.L_5:
        /*001c*/ 	.word	index@(_Z14convolution_1dPiS_i)
        /*0020*/ 	.word	0x00000000
.L_6:


//--------------------- .nv.compat                --------------------------
	.section	.nv.compat,"",@"SHT_CUDA_COMPAT_INFO"
	.align	4
        /*0000*/ 	.byte	0x02, 0x09, 0x00, 0x00, 0x02, 0x02, 0x01, 0x00, 0x02, 0x05, 0x05, 0x00, 0x03, 0x07, 0x01, 0x01
        /*0010*/ 	.byte	0x02, 0x03, 0x00, 0x00, 0x02, 0x06, 0x01, 0x00, 0x04, 0x0b, 0x08, 0x00, 0x09, 0x00, 0x00, 0x00
        /*0020*/ 	.byte	0x00, 0x00, 0x00, 0x00


//--------------------- .nv.info._Z14convolution_1dPiS_i --------------------------
	.section	.nv.info._Z14convolution_1dPiS_i,"",@"SHT_CUDA_INFO"
	.sectionflags	@""
	.align	4


	//----- nvinfo : EIATTR_CUDA_API_VERSION
	.align		4
        /*0000*/ 	.byte	0x04, 0x37
        /*0002*/ 	.short	(.L_8 - .L_7)
.L_7:
        /*0004*/ 	.word	0x00000082


	//----- nvinfo : EIATTR_KPARAM_INFO
	.align		4
.L_8:
        /*0008*/ 	.byte	0x04, 0x17
        /*000a*/ 	.short	(.L_10 - .L_9)
.L_9:
        /*000c*/ 	.word	0x00000000
        /*0010*/ 	.short	0x0002
        /*0012*/ 	.short	0x0010
        /*0014*/ 	.byte	0x00, 0xf0, 0x11, 0x00


	//----- nvinfo : EIATTR_KPARAM_INFO
	.align		4
.L_10:
        /*0018*/ 	.byte	0x04, 0x17
        /*001a*/ 	.short	(.L_12 - .L_11)
.L_11:
        /*001c*/ 	.word	0x00000000
        /*0020*/ 	.short	0x0001
        /*0022*/ 	.short	0x0008
        /*0024*/ 	.byte	0x00, 0xf5, 0x21, 0x00


	//----- nvinfo : EIATTR_KPARAM_INFO
	.align		4
.L_12:
        /*0028*/ 	.byte	0x04, 0x17
        /*002a*/ 	.short	(.L_14 - .L_13)
.L_13:
        /*002c*/ 	.word	0x00000000
        /*0030*/ 	.short	0x0000
        /*0032*/ 	.short	0x0000
        /*0034*/ 	.byte	0x00, 0xf5, 0x21, 0x00


	//----- nvinfo : EIATTR_SPARSE_MMA_MASK
	.align		4
.L_14:
        /*0038*/ 	.byte	0x03, 0x50
        /*003a*/ 	.short	0x0000


	//----- nvinfo : EIATTR_MAXREG_COUNT
	.align		4
        /*003c*/ 	.byte	0x03, 0x1b
        /*003e*/ 	.short	0x00ff


	//----- nvinfo : EIATTR_MERCURY_ISA_VERSION
	.align		4
        /*0040*/ 	.byte	0x03, 0x5f
        /*0042*/ 	.short	0x0101


	//----- nvinfo : EIATTR_VRC_CTA_INIT_COUNT
	.align		4
        /*0044*/ 	.byte	0x02, 0x4a
	.zero		1
	.zero		1


	//----- nvinfo : EIATTR_EXIT_INSTR_OFFSETS
	.align		4
        /*0048*/ 	.byte	0x04, 0x1c
        /*004a*/ 	.short	(.L_16 - .L_15)


	//   ....[0]....
.L_15:
        /*004c*/ 	.word	0x000004a0


	//----- nvinfo : EIATTR_CBANK_PARAM_SIZE
	.align		4
.L_16:
        /*0050*/ 	.byte	0x03, 0x19
        /*0052*/ 	.short	0x0014


	//----- nvinfo : EIATTR_PARAM_CBANK
	.align		4
        /*0054*/ 	.byte	0x04, 0x0a
        /*0056*/ 	.short	(.L_18 - .L_17)
	.align		4
.L_17:
        /*0058*/ 	.word	index@(.nv.constant0._Z14convolution_1dPiS_i)
        /*005c*/ 	.short	0x0380
        /*005e*/ 	.short	0x0014


	//----- nvinfo : EIATTR_SW_WAR
	.align		4
.L_18:
        /*0060*/ 	.byte	0x04, 0x36
        /*0062*/ 	.short	(.L_20 - .L_19)
.L_19:
        /*0064*/ 	.word	0x00000008
.L_20:


//--------------------- .nv.callgraph             --------------------------
	.section	.nv.callgraph,"",@"SHT_CUDA_CALLGRAPH"
	.align	4
	.sectionentsize	8
	.align		4
        /*0000*/ 	.word	0x00000000
	.align		4
        /*0004*/ 	.word	0xffffffff
	.align		4
        /*0008*/ 	.word	0x00000000
	.align		4
        /*000c*/ 	.word	0xfffffffe
	.align		4
        /*0010*/ 	.word	0x00000000
	.align		4
        /*0014*/ 	.word	0xfffffffd
	.align		4
        /*0018*/ 	.word	0x00000000
	.align		4
        /*001c*/ 	.word	0xfffffffc


//--------------------- .nv.constant3             --------------------------
	.section	.nv.constant3,"a",@progbits
	.align	4
.nv.constant3:
	.type		mask,@object
	.size		mask,(.L_0 - mask)
mask:
	.zero		28
.L_0:


//--------------------- .text._Z14convolution_1dPiS_i --------------------------
	.section	.text._Z14convolution_1dPiS_i,"ax",@progbits
	.align	128
        .global         _Z14convolution_1dPiS_i
        .type           _Z14convolution_1dPiS_i,@function
        .size           _Z14convolution_1dPiS_i,(.L_x_1 - _Z14convolution_1dPiS_i)
        .other          _Z14convolution_1dPiS_i,@"STO_CUDA_ENTRY STV_DEFAULT"
_Z14convolution_1dPiS_i:
.text._Z14convolution_1dPiS_i:
[----:B------:R-:W-:Y:S01]  /*0000*/  LDC R1, c[0x0][0x37c] ;  /* 0x0000df00ff017b82 */ /* 0x000fe20000000800 */
[----:B------:R-:W0:Y:S07]  /*0010*/  S2R R3, SR_TID.X ;  /* 0x0000000000037919 */ /* 0x000e2e0000002100 */
[----:B------:R-:W0:Y:S01]  /*0020*/  S2UR UR4, SR_CTAID.X ;  /* 0x00000000000479c3 */ /* 0x000e220000002500 */
[----:B------:R-:W1:Y:S07]  /*0030*/  LDCU UR6, c[0x0][0x390] ;  /* 0x00007200ff0677ac */ /* 0x000e6e0008000800 */
[----:B------:R-:W0:Y:S02]  /*0040*/  LDC R0, c[0x0][0x360] ;  /* 0x0000d800ff007b82 */ /* 0x000e240000000800 */
[----:B0-----:R-:W-:Y:S01]  /*0050*/  IMAD R0, R0, UR4, R3 ;  /* 0x0000000400007c24 */ /* 0x001fe2000f8e0203 */
[----:B------:R-:W0:Y:S04]  /*0060*/  LDCU.64 UR4, c[0x0][0x358] ;  /* 0x00006b00ff0477ac */ /* 0x000e280008000a00 */
[----:B------:R-:W-:-:S04]  /*0070*/  IADD3 R5, PT, PT, R0, -0x3, RZ ;  /* 0xfffffffd00057810 */ /* 0x000fc80007ffe0ff */
[----:B-1----:R-:W-:-:S04]  /*0080*/  ISETP.GE.AND P6, PT, R5, UR6, PT ;  /* 0x0000000605007c0c */ /* 0x002fc8000bfc6270 */
[----:B------:R-:W-:-:S13]  /*0090*/  ISETP.LT.OR P6, PT, R0, 0x3, P6 ;  /* 0x000000030000780c */ /* 0x000fda00037c1670 */
[----:B------:R-:W1:Y:S02]  /*00a0*/  @!P6 LDC.64 R2, c[0x0][0x380] ;  /* 0x0000e000ff02eb82 */ /* 0x000e640000000a00 */
[----:B-1----:R-:W-:-:S06]  /*00b0*/  @!P6 IMAD.WIDE.U32 R2, R5, 0x4, R2 ;  /* 0x000000040502e825 */ /* 0x002fcc00078e0002 */
[----:B------:R-:W1:Y:S01]  /*00c0*/  @!P6 LDC R5, c[0x3][RZ] ;  /* 0x00c00000ff05eb82 */ /* 0x000e620000000800 */
[----:B0-----:R-:W1:Y:S01]  /*00d0*/  @!P6 LDG.E R2, desc[UR4][R2.64] ;  /* 0x000000040202e981 */ /* 0x001e62000c1e1900 */
[C---:B------:R-:W-:Y:S01]  /*00e0*/  VIADD R21, R0.reuse, 0xfffffffe ;  /* 0xfffffffe00157836 */ /* 0x040fe20000000000 */
[C---:B------:R-:W-:Y:S01]  /*00f0*/  ISETP.GT.AND P4, PT, R0.reuse, UR6, PT ;  /* 0x0000000600007c0c */ /* 0x040fe2000bf84270 */
[C---:B------:R-:W-:Y:S01]  /*0100*/  VIADD R19, R0.reuse, 0x2 ;  /* 0x0000000200137836 */ /* 0x040fe20000000000 */
[C---:B------:R-:W-:Y:S01]  /*0110*/  ISETP.GE.AND P3, PT, R0.reuse, UR6, PT ;  /* 0x0000000600007c0c */ /* 0x040fe2000bf66270 */
[----:B------:R-:W-:Y:S01]  /*0120*/  IMAD.MOV.U32 R10, RZ, RZ, RZ ;  /* 0x000000ffff0a7224 */ /* 0x000fe200078e00ff */
[----:B------:R-:W-:Y:S02]  /*0130*/  ISETP.GE.AND P0, PT, R21, UR6, PT ;  /* 0x0000000615007c0c */ /* 0x000fe4000bf06270 */
[C---:B------:R-:W-:Y:S02]  /*0140*/  ISETP.LT.OR P4, PT, R0.reuse, 0x1, P4 ;  /* 0x000000010000780c */ /* 0x040fe40002781670 */
[----:B------:R-:W-:-:S02]  /*0150*/  ISETP.LT.OR P0, PT, R0, 0x2, P0 ;  /* 0x000000020000780c */ /* 0x000fc40000701670 */
[C---:B------:R-:W-:Y:S02]  /*0160*/  IADD3 R23, PT, PT, R0.reuse, 0x1, RZ ;  /* 0x0000000100177810 */ /* 0x040fe40007ffe0ff */
[C---:B------:R-:W-:Y:S02]  /*0170*/  ISETP.LT.OR P3, PT, R0.reuse, RZ, P3 ;  /* 0x000000ff0000720c */ /* 0x040fe40001f61670 */
[----:B------:R-:W-:Y:S02]  /*0180*/  ISETP.GE.AND P2, PT, R23, UR6, PT ;  /* 0x0000000617007c0c */ /* 0x000fe4000bf46270 */
[C---:B------:R-:W-:Y:S02]  /*0190*/  IADD3 R17, PT, PT, R0.reuse, 0x3, RZ ;  /* 0x0000000300117810 */ /* 0x040fe40007ffe0ff */
[----:B------:R-:W-:Y:S01]  /*01a0*/  ISETP.GE.AND P1, PT, R19, UR6, PT ;  /* 0x0000000613007c0c */ /* 0x000fe2000bf26270 */
[----:B------:R-:W0:Y:S01]  /*01b0*/  @!P4 LDC.64 R12, c[0x0][0x380] ;  /* 0x0000e000ff0ccb82 */ /* 0x000e220000000a00 */
[----:B------:R-:W-:-:S02]  /*01c0*/  ISETP.LT.OR P2, PT, R0, -0x1, P2 ;  /* 0xffffffff0000780c */ /* 0x000fc40001741670 */
[C---:B------:R-:W-:Y:S02]  /*01d0*/  IADD3 R11, PT, PT, R0.reuse, 0x4, RZ ;  /* 0x00000004000b7810 */ /* 0x040fe40007ffe0ff */
[----:B------:R-:W-:Y:S02]  /*01e0*/  ISETP.GE.AND P5, PT, R17, UR6, PT ;  /* 0x0000000611007c0c */ /* 0x000fe4000bfa6270 */
[C---:B------:R-:W-:Y:S01]  /*01f0*/  ISETP.LT.OR P1, PT, R0.reuse, -0x2, P1 ;  /* 0xfffffffe0000780c */ /* 0x040fe20000f21670 */
[----:B------:R-:W2:Y:S01]  /*0200*/  @!P0 LDC.64 R8, c[0x0][0x380] ;  /* 0x0000e000ff088b82 */ /* 0x000ea20000000a00 */
[C---:B------:R-:W-:Y:S02]  /*0210*/  ISETP.LT.OR P5, PT, R0.reuse, -0x3, P5 ;  /* 0xfffffffd0000780c */ /* 0x040fe40002fa1670 */
[----:B------:R-:W-:-:S05]  /*0220*/  @!P4 IADD3 R25, PT, PT, R0, -0x1, RZ ;  /* 0xffffffff0019c810 */ /* 0x000fca0007ffe0ff */
[----:B------:R-:W3:Y:S08]  /*0230*/  @!P3 LDC.64 R14, c[0x0][0x380] ;  /* 0x0000e000ff0ebb82 */ /* 0x000ef00000000a00 */
[----:B------:R-:W4:Y:S01]  /*0240*/  @!P5 LDC.64 R6, c[0x0][0x380] ;  /* 0x0000e000ff06db82 */ /* 0x000f220000000a00 */
[----:B0-----:R-:W-:-:S06]  /*0250*/  @!P4 IMAD.WIDE.U32 R12, R25, 0x4, R12 ;  /* 0x00000004190cc825 */ /* 0x001fcc00078e000c */
[----:B------:R0:W5:Y:S01]  /*0260*/  @!P4 LDG.E R13, desc[UR4][R12.64] ;  /* 0x000000040c0dc981 */ /* 0x000162000c1e1900 */
[----:B--2---:R-:W-:Y:S01]  /*0270*/  @!P0 IMAD.WIDE.U32 R20, R21, 0x4, R8 ;  /* 0x0000000415148825 */ /* 0x004fe200078e0008 */
[----:B------:R-:W2:Y:S05]  /*0280*/  @!P1 LDC R16, c[0x3][0x14] ;  /* 0x00c00500ff109b82 */ /* 0x000eaa0000000800 */
[----:B------:R-:W2:Y:S01]  /*0290*/  @!P0 LDG.E R21, desc[UR4][R20.64] ;  /* 0x0000000414158981 */ /* 0x000ea2000c1e1900 */
[----:B---3--:R-:W-:Y:S02]  /*02a0*/  @!P3 IMAD.WIDE.U32 R14, R0, 0x4, R14 ;  /* 0x00000004000eb825 */ /* 0x008fe400078e000e */
[----:B0-----:R-:W0:Y:S04]  /*02b0*/  @!P3 LDC R12, c[0x3][0xc] ;  /* 0x00c00300ff0cbb82 */ /* 0x001e280000000800 */
[----:B------:R3:W0:Y:S01]  /*02c0*/  @!P3 LDG.E R15, desc[UR4][R14.64] ;  /* 0x000000040e0fb981 */ /* 0x000622000c1e1900 */
[----:B----4-:R-:W-:-:S03]  /*02d0*/  @!P5 IMAD.WIDE.U32 R6, R17, 0x4, R6 ;  /* 0x000000041106d825 */ /* 0x010fc600078e0006 */
[----:B------:R-:W4:Y:S03]  /*02e0*/  @!P5 LDC R17, c[0x3][0x18] ;  /* 0x00c00600ff11db82 */ /* 0x000f260000000800 */
[----:B------:R-:W4:Y:S05]  /*02f0*/  @!P5 LDG.E R7, desc[UR4][R6.64] ;  /* 0x000000040607d981 */ /* 0x000f2a000c1e1900 */
[----:B---3--:R-:W3:Y:S01]  /*0300*/  @!P2 LDC R14, c[0x3][0x10] ;  /* 0x00c00400ff0eab82 */ /* 0x008ee20000000800 */
[----:B-1----:R-:W-:Y:S01]  /*0310*/  @!P6 IMAD R10, R2, R5, RZ ;  /* 0x00000005020ae224 */ /* 0x002fe200078e02ff */
[----:B------:R-:W-:-:S06]  /*0320*/  ISETP.GE.AND P6, PT, R11, UR6, PT ;  /* 0x000000060b007c0c */ /* 0x000fcc000bfc6270 */
[----:B------:R-:W1:Y:S01]  /*0330*/  @!P2 LDC.64 R2, c[0x0][0x380] ;  /* 0x0000e000ff02ab82 */ /* 0x000e620000000a00 */
[----:B------:R-:W-:-:S07]  /*0340*/  ISETP.LT.OR P6, PT, R0, -0x4, P6 ;  /* 0xfffffffc0000780c */ /* 0x000fce00037c1670 */
[----:B------:R-:W3:Y:S08]  /*0350*/  @!P1 LDC.64 R4, c[0x0][0x380] ;  /* 0x0000e000ff049b82 */ /* 0x000ef00000000a00 */
[----:B------:R-:W5:Y:S01]  /*0360*/  @!P6 LDC.64 R8, c[0x0][0x380] ;  /* 0x0000e000ff08eb82 */ /* 0x000f620000000a00 */
[----:B-1----:R-:W-:-:S04]  /*0370*/  @!P2 IMAD.WIDE.U32 R2, R23, 0x4, R2 ;  /* 0x000000041702a825 */ /* 0x002fc800078e0002 */
[----:B---3--:R-:W-:Y:S02]  /*0380*/  @!P1 IMAD.WIDE.U32 R18, R19, 0x4, R4 ;  /* 0x0000000413129825 */ /* 0x008fe400078e0004 */
[----:B------:R1:W3:Y:S01]  /*0390*/  @!P2 LDG.E R5, desc[UR4][R2.64] ;  /* 0x000000040205a981 */ /* 0x0002e2000c1e1900 */
[----:B------:R-:W2:Y:S03]  /*03a0*/  @!P0 LDC R4, c[0x3][0x4] ;  /* 0x00c00100ff048b82 */ /* 0x000ea60000000800 */
[----:B------:R-:W4:Y:S01]  /*03b0*/  @!P1 LDG.E R19, desc[UR4][R18.64] ;  /* 0x0000000412139981 */ /* 0x000f22000c1e1900 */
[----:B-----5:R-:W-:-:S04]  /*03c0*/  @!P6 IMAD.WIDE.U32 R8, R11, 0x4, R8 ;  /* 0x000000040b08e825 */ /* 0x020fc800078e0008 */
[----:B------:R-:W5:Y:S02]  /*03d0*/  @!P4 LDC R11, c[0x3][0x8] ;  /* 0x00c00200ff0bcb82 */ /* 0x000f640000000800 */
[----:B------:R-:W4:Y:S06]  /*03e0*/  @!P6 LDG.E R9, desc[UR4][R8.64] ;  /* 0x000000040809e981 */ /* 0x000f2c000c1e1900 */
[----:B-1----:R-:W1:Y:S01]  /*03f0*/  LDC.64 R2, c[0x0][0x388] ;  /* 0x0000e200ff027b82 */ /* 0x002e620000000a00 */
[----:B--2---:R-:W-:-:S07]  /*0400*/  @!P0 IMAD R10, R21, R4, R10 ;  /* 0x00000004150a8224 */ /* 0x004fce00078e020a */
[----:B------:R-:W2:Y:S01]  /*0410*/  @!P6 LDC R4, c[0x3][0x1c] ;  /* 0x00c00700ff04eb82 */ /* 0x000ea20000000800 */
[----:B-----5:R-:W-:-:S04]  /*0420*/  @!P4 IMAD R10, R13, R11, R10 ;  /* 0x0000000b0d0ac224 */ /* 0x020fc800078e020a */
[----:B0-----:R-:W-:Y:S02]  /*0430*/  @!P3 IMAD R10, R15, R12, R10 ;  /* 0x0000000c0f0ab224 */ /* 0x001fe400078e020a */
[----:B-1----:R-:W-:-:S04]  /*0440*/  IMAD.WIDE R2, R0, 0x4, R2 ;  /* 0x0000000400027825 */ /* 0x002fc800078e0202 */
[----:B---3--:R-:W-:-:S04]  /*0450*/  @!P2 IMAD R10, R5, R14, R10 ;  /* 0x0000000e050aa224 */ /* 0x008fc800078e020a */
[----:B----4-:R-:W-:-:S04]  /*0460*/  @!P1 IMAD R10, R19, R16, R10 ;  /* 0x00000010130a9224 */ /* 0x010fc800078e020a */
[----:B------:R-:W-:-:S04]  /*0470*/  @!P5 IMAD R10, R7, R17, R10 ;  /* 0x00000011070ad224 */ /* 0x000fc800078e020a */
[----:B--2---:R-:W-:-:S05]  /*0480*/  @!P6 IMAD R10, R9, R4, R10 ;  /* 0x00000004090ae224 */ /* 0x004fca00078e020a */
[----:B------:R-:W-:Y:S01]  /*0490*/  STG.E desc[UR4][R2.64], R10 ;  /* 0x0000000a02007986 */ /* 0x000fe2000c101904 */
[----:B------:R-:W-:Y:S05]  /*04a0*/  EXIT ;  /* 0x000000000000794d */ /* 0x000fea0003800000 */
.L_x_0:
[----:B------:R-:W-:-:S00]  /*04b0*/  BRA `(.L_x_0) ;  /* 0xfffffffc00fc7947 */ /* 0x000fc0000383ffff */
[----:B------:R-:W-:-:S00]  /*04c0*/  NOP ;  /* 0x0000000000007918 */ /* 0x000fc00000000000 */
        /* <DEDUP_REMOVED lines=11> */
.L_x_1:


//--------------------- .nv.shared.reserved.0     --------------------------
	.section	.nv.shared.reserved.0,"aw",@nobits
	.weak		__nv_reservedSMEM_offset_0_alias
	.size		__nv_reservedSMEM_offset_0_alias, 0, 64
	.other		__nv_reservedSMEM_offset_0_alias,@"STO_CUDA_RESERVED_SHARED STV_DEFAULT"
__nv_reservedSMEM_offset_0_alias:
	.zero		0
	.zero		64


//--------------------- .nv.constant0._Z14convolution_1dPiS_i --------------------------
	.section	.nv.constant0._Z14convolution_1dPiS_i,"a",@progbits
	.sectionflags	@""
	.align	4
.nv.constant0._Z14convolution_1dPiS_i:
	.zero		916


//--------------------- SYMBOLS --------------------------

	.type		.nv.reservedSmem.offset0,@object
	.size		.nv.reservedSmem.offset0,0x4
